	.headerflags	@"EF_CUDA_TEXMODE_UNIFIED EF_CUDA_64BIT_ADDRESS EF_CUDA_ACCELERATORS EF_CUDA_SM90 EF_CUDA_VIRTUAL_SM(EF_CUDA_SM90)"
	.elftype	@"ET_EXEC"


//--------------------- .nv.info                  --------------------------
	.section	.nv.info,"",@"SHT_CUDA_INFO"
	.align	4


	//----- nvinfo : EIATTR_REGCOUNT
	.align		4
        /*0000*/ 	.byte	0x04, 0x2f
        /*0002*/ 	.short	(.L_1 - .L_0)
	.align		4
.L_0:
        /*0004*/ 	.word	index@(triton_poi_fused_convolution_34)
        /*0008*/ 	.word	0x0000000c


	//----- nvinfo : EIATTR_MIN_STACK_SIZE
	.align		4
.L_1:
        /*000c*/ 	.byte	0x04, 0x12
        /*000e*/ 	.short	(.L_3 - .L_2)
	.align		4
.L_2:
        /*0010*/ 	.word	index@(triton_poi_fused_convolution_34)
        /*0014*/ 	.word	0x00000000


	//----- nvinfo : EIATTR_FRAME_SIZE
	.align		4
.L_3:
        /*0018*/ 	.byte	0x04, 0x11
        /*001a*/ 	.short	(.L_5 - .L_4)
	.align		4
.L_4:
        /*001c*/ 	.word	index@(triton_poi_fused_convolution_34)
        /*0020*/ 	.word	0x00000000


	//----- nvinfo : EIATTR_MIN_STACK_SIZE
	.align		4
.L_5:
        /*0024*/ 	.byte	0x04, 0x12
        /*0026*/ 	.short	(.L_7 - .L_6)
	.align		4
.L_6:
        /*0028*/ 	.word	index@(triton_poi_fused_convolution_34)
        /*002c*/ 	.word	0x00000000
.L_7:


//--------------------- .nv.info.triton_poi_fused_convolution_34 --------------------------
	.section	.nv.info.triton_poi_fused_convolution_34,"",@"SHT_CUDA_INFO"
	.sectionflags	@""
	.align	4


	//----- nvinfo : EIATTR_CUDA_API_VERSION
	.align		4
        /*0000*/ 	.byte	0x04, 0x37
        /*0002*/ 	.short	(.L_9 - .L_8)
.L_8:
        /*0004*/ 	.word	0x0000007c


	//----- nvinfo : EIATTR_KPARAM_INFO
	.align		4
.L_9:
        /*0008*/ 	.byte	0x04, 0x17
        /*000a*/ 	.short	(.L_11 - .L_10)
.L_10:
        /*000c*/ 	.word	0x00000000
        /*0010*/ 	.short	0x0002
        /*0012*/ 	.short	0x0010
        /*0014*/ 	.byte	0x00, 0xf0, 0x11, 0x00


	//----- nvinfo : EIATTR_KPARAM_INFO
	.align		4
.L_11:
        /*0018*/ 	.byte	0x04, 0x17
        /*001a*/ 	.short	(.L_13 - .L_12)
.L_12:
        /*001c*/ 	.word	0x00000000
        /*0020*/ 	.short	0x0001
        /*0022*/ 	.short	0x0008
        /*0024*/ 	.byte	0x00, 0xf4, 0x21, 0x00


	//----- nvinfo : EIATTR_KPARAM_INFO
	.align		4
.L_13:
        /*0028*/ 	.byte	0x04, 0x17
        /*002a*/ 	.short	(.L_15 - .L_14)
.L_14:
        /*002c*/ 	.word	0x00000000
        /*0030*/ 	.short	0x0000
        /*0032*/ 	.short	0x0000
        /*0034*/ 	.byte	0x00, 0xf4, 0x21, 0x00


	//----- nvinfo : EIATTR_SPARSE_MMA_MASK
	.align		4
.L_15:
        /*0038*/ 	.byte	0x03, 0x50
        /*003a*/ 	.short	0x0000


	//----- nvinfo : EIATTR_MAXREG_COUNT
	.align		4
        /*003c*/ 	.byte	0x03, 0x1b
        /*003e*/ 	.short	0x00ff


	//----- nvinfo : EIATTR_EXIT_INSTR_OFFSETS
	.align		4
        /*0040*/ 	.byte	0x04, 0x1c
        /*0042*/ 	.short	(.L_17 - .L_16)


	//   ....[0]....
.L_16:
        /*0044*/ 	.word	0x00000150


	//----- nvinfo : EIATTR_REQNTID
	.align		4
.L_17:
        /*0048*/ 	.byte	0x04, 0x10
        /*004a*/ 	.short	(.L_19 - .L_18)
.L_18:
        /*004c*/ 	.word	0x00000080
        /*0050*/ 	.word	0x00000001
        /*0054*/ 	.word	0x00000001


	//----- nvinfo : EIATTR_CBANK_PARAM_SIZE
	.align		4
.L_19:
        /*0058*/ 	.byte	0x03, 0x19
        /*005a*/ 	.short	0x0014


	//----- nvinfo : EIATTR_PARAM_CBANK
	.align		4
        /*005c*/ 	.byte	0x04, 0x0a
        /*005e*/ 	.short	(.L_21 - .L_20)
	.align		4
.L_20:
        /*0060*/ 	.word	index@(.nv.constant0.triton_poi_fused_convolution_34)
        /*0064*/ 	.short	0x0210
        /*0066*/ 	.short	0x0014


	//----- nvinfo : EIATTR_SW_WAR
	.align		4
.L_21:
        /*0068*/ 	.byte	0x04, 0x36
        /*006a*/ 	.short	(.L_23 - .L_22)
.L_22:
        /*006c*/ 	.word	0x00000008
.L_23:


//--------------------- .nv.callgraph             --------------------------
	.section	.nv.callgraph,"",@"SHT_CUDA_CALLGRAPH"
	.align	4
	.sectionentsize	8
	.align		4
        /*0000*/ 	.word	0x00000000
	.align		4
        /*0004*/ 	.word	0xffffffff
	.align		4
        /*0008*/ 	.word	0x00000000
	.align		4
        /*000c*/ 	.word	0xfffffffe
	.align		4
        /*0010*/ 	.word	0x00000000
	.align		4
        /*0014*/ 	.word	0xfffffffd
	.align		4
        /*0018*/ 	.word	0x00000000
	.align		4
        /*001c*/ 	.word	0xfffffffc


//--------------------- .text.triton_poi_fused_convolution_34 --------------------------
	.section	.text.triton_poi_fused_convolution_34,"ax",@progbits
	.align	128
        .global         triton_poi_fused_convolution_34
        .type           triton_poi_fused_convolution_34,@function
        .size           triton_poi_fused_convolution_34,(.L_x_1 - triton_poi_fused_convolution_34)
        .other          triton_poi_fused_convolution_34,@"STO_CUDA_ENTRY STV_DEFAULT"
triton_poi_fused_convolution_34:
.text.triton_poi_fused_convolution_34:
[----:B------:R-:W-:Y:S01]  /*0000*/  LDC R1, c[0x0][0x28] ;  /* 0x00000a00ff017b82 */ /* 0x000fe20000000800 */
[----:B------:R-:W1:Y:S07]  /*0010*/  S2R R0, SR_TID.X ;  /* 0x0000000000007919 */ /* 0x000e6e0000002100 */
[----:B------:R-:W2:Y:S01]  /*0020*/  LDC.64 R4, c[0x0][0x218] ;  /* 0x00008600ff047b82 */ /* 0x000ea20000000a00 */
[----:B------:R-:W-:Y:S01]  /*0030*/  ULDC.64 UR4, c[0x0][0x208] ;  /* 0x0000820000047ab9 */ /* 0x000fe20000000a00 */
[----:B------:R-:W3:Y:S06]  /*0040*/  S2R R7, SR_CTAID.X ;  /* 0x0000000000077919 */ /* 0x000eec0000002500 */
[----:B------:R-:W4:Y:S01]  /*0050*/  LDC.64 R2, c[0x0][0x210] ;  /* 0x00008400ff027b82 */ /* 0x000f220000000a00 */
[----:B-1----:R-:W-:Y:S01]  /*0060*/  IMAD.SHL.U32 R0, R0, 0x2, RZ ;  /* 0x0000000200007824 */ /* 0x002fe200078e00ff */
[----:B---3--:R-:W-:-:S04]  /*0070*/  SHF.R.S32.HI R6, RZ, 0x17, R7 ;  /* 0x00000017ff067819 */ /* 0x008fc80000011407 */
[----:B------:R-:W-:-:S04]  /*0080*/  LOP3.LUT R0, R0, 0xfe, RZ, 0xc0, !PT ;  /* 0x000000fe00007812 */ /* 0x000fc800078ec0ff */
[----:B------:R-:W-:Y:S02]  /*0090*/  LEA R7, R7, R0, 0x8 ;  /* 0x0000000007077211 */ /* 0x000fe400078e40ff */
[----:B------:R-:W-:-:S03]  /*00a0*/  SGXT R0, R6, 0x1 ;  /* 0x000000010600781a */ /* 0x000fc60000000200 */
[----:B----4-:R-:W-:Y:S01]  /*00b0*/  IMAD.WIDE R2, R7, 0x4, R2 ;  /* 0x0000000407027825 */ /* 0x010fe200078e0202 */
[----:B------:R-:W-:-:S04]  /*00c0*/  LEA.HI R0, R0, R7, RZ, 0xa ;  /* 0x0000000700007211 */ /* 0x000fc800078f50ff */
[----:B------:R-:W-:-:S05]  /*00d0*/  LOP3.LUT R0, R0, 0xfffffc00, RZ, 0xc0, !PT ;  /* 0xfffffc0000007812 */ /* 0x000fca00078ec0ff */
[----:B------:R-:W-:Y:S02]  /*00e0*/  IMAD.IADD R9, R7, 0x1, -R0 ;  /* 0x0000000107097824 */ /* 0x000fe400078e0a00 */
[----:B------:R-:W3:Y:S02]  /*00f0*/  LDG.E.64 R6, desc[UR4][R2.64] ;  /* 0x0000000402067981 */ /* 0x000ee4000c1e1b00 */
[----:B--2---:R-:W-:-:S06]  /*0100*/  IMAD.WIDE R4, R9, 0x4, R4 ;  /* 0x0000000409047825 */ /* 0x004fcc00078e0204 */
[----:B------:R-:W3:Y:S02]  /*0110*/  LDG.E.EL.64 R4, desc[UR4][R4.64] ;  /* 0x0000000404047981 */ /* 0x000ee4000c2e1b00 */
[----:B---3--:R-:W-:Y:S01]  /*0120*/  FADD R6, R6, R4 ;  /* 0x0000000406067221 */ /* 0x008fe20000000000 */
[----:B------:R-:W-:-:S05]  /*0130*/  FADD R7, R7, R5 ;  /* 0x0000000507077221 */ /* 0x000fca0000000000 */
[----:B------:R-:W-:Y:S01]  /*0140*/  STG.E.64 desc[UR4][R2.64], R6 ;  /* 0x0000000602007986 */ /* 0x000fe2000c101b04 */
[----:B------:R-:W-:Y:S05]  /*0150*/  EXIT ;  /* 0x000000000000794d */ /* 0x000fea0003800000 */
.L_x_0:
[----:B------:R-:W-:-:S00]  /*0160*/  BRA `(.L_x_0) ;  /* 0xfffffffc00fc7947 */ /* 0x000fc0000383ffff */
[----:B------:R-:W-:-:S00]  /*0170*/  NOP ;  /* 0x0000000000007918 */ /* 0x000fc00000000000 */
        /* <DEDUP_REMOVED lines=8> */
.L_x_1:


//--------------------- .nv.constant0.triton_poi_fused_convolution_34 --------------------------
	.section	.nv.constant0.triton_poi_fused_convolution_34,"a",@progbits
	.sectionflags	@""
	.align	4
.nv.constant0.triton_poi_fused_convolution_34:
	.zero		548
